//
// Generated by NVIDIA NVVM Compiler
//
// Compiler Build ID: CL-36424714
// Cuda compilation tools, release 13.0, V13.0.88
// Based on NVVM 20.0.0
//

.version 9.0
.target sm_100
.address_size 64

	// .globl	_Z15TransposeKernelP7__half2S0_iii
.extern .shared .align 16 .b8 shared_buffer4[];

.visible .entry _Z15TransposeKernelP7__half2S0_iii(
	.param .u64 .ptr .align 1 _Z15TransposeKernelP7__half2S0_iii_param_0,
	.param .u64 .ptr .align 1 _Z15TransposeKernelP7__half2S0_iii_param_1,
	.param .u32 _Z15TransposeKernelP7__half2S0_iii_param_2,
	.param .u32 _Z15TransposeKernelP7__half2S0_iii_param_3,
	.param .u32 _Z15TransposeKernelP7__half2S0_iii_param_4
)
{
	.reg .pred 	%p<11>;
	.reg .b32 	%r<199>;
	.reg .b64 	%rd<9>;

	ld.param.u64 	%rd1, [_Z15TransposeKernelP7__half2S0_iii_param_0];
	ld.param.u64 	%rd2, [_Z15TransposeKernelP7__half2S0_iii_param_1];
	ld.param.u32 	%r178, [_Z15TransposeKernelP7__half2S0_iii_param_2];
	ld.param.u32 	%r57, [_Z15TransposeKernelP7__half2S0_iii_param_3];
	ld.param.u32 	%r58, [_Z15TransposeKernelP7__half2S0_iii_param_4];
	mov.u32 	%r60, %ntid.x;
	mov.u32 	%r61, %ctaid.x;
	mov.u32 	%r62, %tid.x;
	mad.lo.s32 	%r1, %r60, %r61, %r62;
	setp.lt.s32 	%p1, %r58, 1;
	mov.b32 	%r197, 0;
	mov.u32 	%r198, %r1;
	@%p1 bra 	$L__BB0_7;
	and.b32  	%r2, %r58, 3;
	setp.lt.u32 	%p2, %r58, 4;
	mov.b32 	%r197, 0;
	mov.u32 	%r198, %r1;
	@%p2 bra 	$L__BB0_4;
	and.b32  	%r66, %r58, 2147483644;
	neg.s32 	%r180, %r66;
	mov.b32 	%r197, 0;
	mov.u32 	%r198, %r1;
$L__BB0_3:
	shr.u32 	%r67, %r178, 31;
	add.s32 	%r68, %r178, %r67;
	shr.s32 	%r69, %r68, 1;
	shr.u32 	%r70, %r198, 31;
	add.s32 	%r71, %r198, %r70;
	and.b32  	%r72, %r71, -2;
	sub.s32 	%r73, %r198, %r72;
	mad.lo.s32 	%r74, %r73, %r69, %r197;
	shr.s32 	%r75, %r71, 1;
	shr.s32 	%r76, %r178, 31;
	shr.u32 	%r77, %r76, 30;
	add.s32 	%r78, %r178, %r77;
	shr.s32 	%r79, %r78, 2;
	shr.u32 	%r80, %r71, 31;
	add.s32 	%r81, %r75, %r80;
	and.b32  	%r82, %r81, -2;
	sub.s32 	%r83, %r75, %r82;
	mad.lo.s32 	%r84, %r83, %r79, %r74;
	shr.s32 	%r85, %r198, 31;
	shr.u32 	%r86, %r85, 30;
	add.s32 	%r87, %r198, %r86;
	shr.s32 	%r88, %r87, 2;
	shr.u32 	%r89, %r76, 29;
	add.s32 	%r90, %r178, %r89;
	shr.s32 	%r91, %r90, 3;
	shr.u32 	%r92, %r87, 31;
	add.s32 	%r93, %r88, %r92;
	and.b32  	%r94, %r93, -2;
	sub.s32 	%r95, %r88, %r94;
	mad.lo.s32 	%r96, %r95, %r91, %r84;
	shr.u32 	%r97, %r85, 29;
	add.s32 	%r98, %r198, %r97;
	shr.s32 	%r99, %r98, 3;
	shr.u32 	%r100, %r76, 28;
	add.s32 	%r101, %r178, %r100;
	shr.s32 	%r178, %r101, 4;
	shr.u32 	%r102, %r98, 31;
	add.s32 	%r103, %r99, %r102;
	and.b32  	%r104, %r103, -2;
	sub.s32 	%r105, %r99, %r104;
	mad.lo.s32 	%r197, %r105, %r178, %r96;
	shr.u32 	%r106, %r85, 28;
	add.s32 	%r107, %r198, %r106;
	shr.s32 	%r198, %r107, 4;
	add.s32 	%r180, %r180, 4;
	setp.eq.s32 	%p3, %r180, 0;
	@%p3 bra 	$L__BB0_4;
	bra.uni 	$L__BB0_3;
$L__BB0_4:
	setp.eq.s32 	%p4, %r2, 0;
	@%p4 bra 	$L__BB0_7;
	neg.s32 	%r173, %r2;
$L__BB0_6:
	.pragma "nounroll";
	shr.u32 	%r108, %r178, 31;
	add.s32 	%r109, %r178, %r108;
	shr.s32 	%r178, %r109, 1;
	shr.u32 	%r110, %r198, 31;
	add.s32 	%r111, %r198, %r110;
	and.b32  	%r112, %r111, -2;
	sub.s32 	%r113, %r198, %r112;
	mad.lo.s32 	%r197, %r113, %r178, %r197;
	shr.s32 	%r198, %r111, 1;
	add.s32 	%r173, %r173, 1;
	setp.ne.s32 	%p5, %r173, 0;
	@%p5 bra 	$L__BB0_6;
$L__BB0_7:
	setp.lt.s32 	%p6, %r57, 1;
	@%p6 bra 	$L__BB0_14;
	and.b32  	%r22, %r57, 3;
	setp.lt.u32 	%p7, %r57, 4;
	@%p7 bra 	$L__BB0_11;
	and.b32  	%r115, %r57, 2147483644;
	neg.s32 	%r184, %r115;
$L__BB0_10:
	shr.s32 	%r116, %r178, 31;
	shr.u32 	%r117, %r116, 28;
	add.s32 	%r118, %r178, %r117;
	shr.s32 	%r119, %r118, 4;
	shr.s32 	%r120, %r198, 31;
	shr.u32 	%r121, %r120, 28;
	add.s32 	%r122, %r198, %r121;
	and.b32  	%r123, %r122, -16;
	sub.s32 	%r124, %r198, %r123;
	mad.lo.s32 	%r125, %r124, %r119, %r197;
	shr.s32 	%r126, %r122, 4;
	shr.u32 	%r127, %r116, 24;
	add.s32 	%r128, %r178, %r127;
	shr.s32 	%r129, %r128, 8;
	shr.u32 	%r130, %r126, 28;
	add.s32 	%r131, %r126, %r130;
	and.b32  	%r132, %r131, -16;
	sub.s32 	%r133, %r126, %r132;
	mad.lo.s32 	%r134, %r133, %r129, %r125;
	shr.u32 	%r135, %r120, 24;
	add.s32 	%r136, %r198, %r135;
	shr.s32 	%r137, %r136, 8;
	shr.u32 	%r138, %r116, 20;
	add.s32 	%r139, %r178, %r138;
	shr.s32 	%r140, %r139, 12;
	shr.u32 	%r141, %r137, 28;
	add.s32 	%r142, %r137, %r141;
	and.b32  	%r143, %r142, -16;
	sub.s32 	%r144, %r137, %r143;
	mad.lo.s32 	%r145, %r144, %r140, %r134;
	shr.u32 	%r146, %r120, 20;
	add.s32 	%r147, %r198, %r146;
	shr.s32 	%r148, %r147, 12;
	shr.u32 	%r149, %r116, 16;
	add.s32 	%r150, %r178, %r149;
	shr.s32 	%r178, %r150, 16;
	shr.u32 	%r151, %r148, 28;
	add.s32 	%r152, %r148, %r151;
	and.b32  	%r153, %r152, -16;
	sub.s32 	%r154, %r148, %r153;
	mad.lo.s32 	%r197, %r154, %r178, %r145;
	shr.u32 	%r155, %r120, 16;
	add.s32 	%r156, %r198, %r155;
	shr.s32 	%r198, %r156, 16;
	add.s32 	%r184, %r184, 4;
	setp.ne.s32 	%p8, %r184, 0;
	@%p8 bra 	$L__BB0_10;
$L__BB0_11:
	setp.eq.s32 	%p9, %r22, 0;
	@%p9 bra 	$L__BB0_14;
	neg.s32 	%r193, %r22;
$L__BB0_13:
	.pragma "nounroll";
	shr.s32 	%r157, %r178, 31;
	shr.u32 	%r158, %r157, 28;
	add.s32 	%r159, %r178, %r158;
	shr.s32 	%r178, %r159, 4;
	shr.s32 	%r160, %r198, 31;
	shr.u32 	%r161, %r160, 28;
	add.s32 	%r162, %r198, %r161;
	and.b32  	%r163, %r162, -16;
	sub.s32 	%r164, %r198, %r163;
	mad.lo.s32 	%r197, %r164, %r178, %r197;
	shr.s32 	%r198, %r162, 4;
	add.s32 	%r193, %r193, 1;
	setp.ne.s32 	%p10, %r193, 0;
	@%p10 bra 	$L__BB0_13;
$L__BB0_14:
	cvta.to.global.u64 	%rd3, %rd1;
	cvta.to.global.u64 	%rd4, %rd2;
	add.s32 	%r165, %r198, %r197;
	mul.wide.s32 	%rd5, %r165, 4;
	add.s64 	%rd6, %rd4, %rd5;
	mul.wide.s32 	%rd7, %r1, 4;
	add.s64 	%rd8, %rd3, %rd7;
	ld.global.u32 	%r166, [%rd8];
	st.global.u32 	[%rd6], %r166;
	ret;

}
	// .globl	_Z12Transposer4kP7__half2S0_
.visible .entry _Z12Transposer4kP7__half2S0_(
	.param .u64 .ptr .align 1 _Z12Transposer4kP7__half2S0__param_0,
	.param .u64 .ptr .align 1 _Z12Transposer4kP7__half2S0__param_1
)
{
	.reg .b32 	%r<66>;
	.reg .b64 	%rd<8>;

	ld.param.u64 	%rd1, [_Z12Transposer4kP7__half2S0__param_0];
	ld.param.u64 	%rd2, [_Z12Transposer4kP7__half2S0__param_1];
	mov.u32 	%r1, %tid.x;
	cvta.to.global.u64 	%rd3, %rd1;
	shl.b32 	%r2, %r1, 2;
	mov.u32 	%r3, shared_buffer4;
	add.s32 	%r4, %r3, %r2;
	mul.wide.u32 	%rd4, %r1, 4;
	add.s64 	%rd5, %rd3, %rd4;
	ld.global.u32 	%r5, [%rd5];
	st.shared.u32 	[%r4], %r5;
	add.s32 	%r6, %r1, 512;
	ld.global.u32 	%r7, [%rd5+2048];
	st.shared.u32 	[%r4+2048], %r7;
	or.b32  	%r8, %r1, 1024;
	ld.global.u32 	%r9, [%rd5+4096];
	st.shared.u32 	[%r4+4096], %r9;
	add.s32 	%r10, %r1, 1536;
	ld.global.u32 	%r11, [%rd5+6144];
	st.shared.u32 	[%r4+6144], %r11;
	or.b32  	%r12, %r1, 2048;
	ld.global.u32 	%r13, [%rd5+8192];
	st.shared.u32 	[%r4+8192], %r13;
	add.s32 	%r14, %r1, 2560;
	ld.global.u32 	%r15, [%rd5+10240];
	st.shared.u32 	[%r4+10240], %r15;
	or.b32  	%r16, %r1, 3072;
	ld.global.u32 	%r17, [%rd5+12288];
	st.shared.u32 	[%r4+12288], %r17;
	add.s32 	%r18, %r1, 3584;
	ld.global.u32 	%r19, [%rd5+14336];
	st.shared.u32 	[%r4+14336], %r19;
	shl.b32 	%r20, %r1, 8;
	and.b32  	%r21, %r20, 3840;
	and.b32  	%r22, %r1, 240;
	or.b32  	%r23, %r21, %r22;
	shr.u32 	%r24, %r1, 8;
	or.b32  	%r25, %r23, %r24;
	shl.b32 	%r26, %r25, 2;
	add.s32 	%r27, %r3, 16384;
	add.s32 	%r28, %r27, %r26;
	st.shared.u32 	[%r28], %r5;
	shr.u32 	%r29, %r6, 8;
	or.b32  	%r30, %r23, %r29;
	shl.b32 	%r31, %r30, 2;
	add.s32 	%r32, %r27, %r31;
	st.shared.u32 	[%r32], %r7;
	shr.u32 	%r33, %r8, 8;
	or.b32  	%r34, %r23, %r33;
	shl.b32 	%r35, %r34, 2;
	add.s32 	%r36, %r27, %r35;
	st.shared.u32 	[%r36], %r9;
	shr.u32 	%r37, %r10, 8;
	or.b32  	%r38, %r23, %r37;
	shl.b32 	%r39, %r38, 2;
	add.s32 	%r40, %r27, %r39;
	st.shared.u32 	[%r40], %r11;
	shr.u32 	%r41, %r12, 8;
	or.b32  	%r42, %r23, %r41;
	shl.b32 	%r43, %r42, 2;
	add.s32 	%r44, %r27, %r43;
	st.shared.u32 	[%r44], %r13;
	shr.u32 	%r45, %r14, 8;
	or.b32  	%r46, %r23, %r45;
	shl.b32 	%r47, %r46, 2;
	add.s32 	%r48, %r27, %r47;
	st.shared.u32 	[%r48], %r15;
	shr.u32 	%r49, %r16, 8;
	or.b32  	%r50, %r23, %r49;
	shl.b32 	%r51, %r50, 2;
	add.s32 	%r52, %r27, %r51;
	st.shared.u32 	[%r52], %r17;
	shr.u32 	%r53, %r18, 8;
	add.s32 	%r54, %r23, %r53;
	shl.b32 	%r55, %r54, 2;
	add.s32 	%r56, %r27, %r55;
	ld.shared.u32 	%r57, [%r4+14336];
	st.shared.u32 	[%r56], %r57;
	cvta.to.global.u64 	%rd6, %rd2;
	add.s64 	%rd7, %rd6, %rd4;
	ld.shared.u32 	%r58, [%r4+16384];
	st.global.u32 	[%rd7], %r58;
	ld.shared.u32 	%r59, [%r4+18432];
	st.global.u32 	[%rd7+2048], %r59;
	ld.shared.u32 	%r60, [%r4+20480];
	st.global.u32 	[%rd7+4096], %r60;
	ld.shared.u32 	%r61, [%r4+22528];
	st.global.u32 	[%rd7+6144], %r61;
	ld.shared.u32 	%r62, [%r4+24576];
	st.global.u32 	[%rd7+8192], %r62;
	ld.shared.u32 	%r63, [%r4+26624];
	st.global.u32 	[%rd7+10240], %r63;
	ld.shared.u32 	%r64, [%r4+28672];
	st.global.u32 	[%rd7+12288], %r64;
	ld.shared.u32 	%r65, [%r4+30720];
	st.global.u32 	[%rd7+14336], %r65;
	ret;

}


// ===== COMPILED SASS (sm_100) =====

	.target	sm_100

	.elftype	@"ET_EXEC"


//--------------------- .note.nv.tkinfo           --------------------------
	.section	.note.nv.tkinfo,"",@"SHT_NOTE"
	.sectionflags	@"SHF_NOTE_NV_TKINFO"
	.tkinfo
        /*0018*/ 	.word	0x00000002
        /*0030*/ 	.string	""
        /*0030*/ 	.string	"ptxas"
        /*0030*/ 	.string	"Cuda compilation tools, release 13.0, V13.0.88"
        /*0030*/ 	.string	"Build cuda_13.0.r13.0/compiler.36424714_0"
        /*0030*/ 	.string	"-arch sm_100 -m 64 "



//--------------------- .note.nv.cuinfo           --------------------------
	.section	.note.nv.cuinfo,"",@"SHT_NOTE"
	.sectionflags	@"SHF_NOTE_NV_CUINFO"
        /*0018*/ 	.short	0x0002
        /*001a*/ 	.short	0x0064
        /*001c*/ 	.short	0x0082
	.zero		2


//--------------------- .nv.info                  --------------------------
	.section	.nv.info,"",@"SHT_CUDA_INFO"
	.align	4


	//----- nvinfo : EIATTR_REGCOUNT
	.align		4
        /*0000*/ 	.byte	0x04, 0x2f
        /*0002*/ 	.short	(.L_1 - .L_0)
	.align		4
.L_0:
        /*0004*/ 	.word	index@(_Z15TransposeKernelP7__half2S0_iii)
        /*0008*/ 	.word	0x0000000c


	//----- nvinfo : EIATTR_FRAME_SIZE
	.align		4
.L_1:
        /*000c*/ 	.byte	0x04, 0x11
        /*000e*/ 	.short	(.L_3 - .L_2)
	.align		4
.L_2:
        /*0010*/ 	.word	index@(_Z15TransposeKernelP7__half2S0_iii)
        /*0014*/ 	.word	0x00000000


	//----- nvinfo : EIATTR_REGCOUNT
	.align		4
.L_3:
        /*0018*/ 	.byte	0x04, 0x2f
        /*001a*/ 	.short	(.L_5 - .L_4)
	.align		4
.L_4:
        /*001c*/ 	.word	index@(_Z12Transposer4kP7__half2S0_)
        /*0020*/ 	.word	0x0000001a


	//----- nvinfo : EIATTR_FRAME_SIZE
	.align		4
.L_5:
        /*0024*/ 	.byte	0x04, 0x11
        /*0026*/ 	.short	(.L_7 - .L_6)
	.align		4
.L_6:
        /*0028*/ 	.word	index@(_Z12Transposer4kP7__half2S0_)
        /*002c*/ 	.word	0x00000000


	//----- nvinfo : EIATTR_MIN_STACK_SIZE
	.align		4
.L_7:
        /*0030*/ 	.byte	0x04, 0x12
        /*0032*/ 	.short	(.L_9 - .L_8)
	.align		4
.L_8:
        /*0034*/ 	.word	index@(_Z12Transposer4kP7__half2S0_)
        /*0038*/ 	.word	0x00000000


	//----- nvinfo : EIATTR_MIN_STACK_SIZE
	.align		4
.L_9:
        /*003c*/ 	.byte	0x04, 0x12
        /*003e*/ 	.short	(.L_11 - .L_10)
	.align		4
.L_10:
        /*0040*/ 	.word	index@(_Z15TransposeKernelP7__half2S0_iii)
        /*0044*/ 	.word	0x00000000
.L_11:


//--------------------- .nv.compat                --------------------------
	.section	.nv.compat,"",@"SHT_CUDA_COMPAT_INFO"
	.align	4
        /*0000*/ 	.byte	0x02, 0x09, 0x00, 0x00, 0x02, 0x02, 0x01, 0x00, 0x02, 0x05, 0x05, 0x00, 0x03, 0x07, 0x01, 0x01
        /*0010*/ 	.byte	0x02, 0x03, 0x00, 0x00, 0x02, 0x06, 0x01, 0x00, 0x04, 0x0b, 0x08, 0x00, 0x09, 0x00, 0x00, 0x00
        /*0020*/ 	.byte	0x00, 0x00, 0x00, 0x00


//--------------------- .nv.info._Z12Transposer4kP7__half2S0_ --------------------------
	.section	.nv.info._Z12Transposer4kP7__half2S0_,"",@"SHT_CUDA_INFO"
	.sectionflags	@""
	.align	4


	//----- nvinfo : EIATTR_CUDA_API_VERSION
	.align		4
        /*0000*/ 	.byte	0x04, 0x37
        /*0002*/ 	.short	(.L_13 - .L_12)
.L_12:
        /*0004*/ 	.word	0x00000082


	//----- nvinfo : EIATTR_KPARAM_INFO
	.align		4
.L_13:
        /*0008*/ 	.byte	0x04, 0x17
        /*000a*/ 	.short	(.L_15 - .L_14)
.L_14:
        /*000c*/ 	.word	0x00000000
        /*0010*/ 	.short	0x0001
        /*0012*/ 	.short	0x0008
        /*0014*/ 	.byte	0x00, 0xf5, 0x21, 0x00


	//----- nvinfo : EIATTR_KPARAM_INFO
	.align		4
.L_15:
        /*0018*/ 	.byte	0x04, 0x17
        /*001a*/ 	.short	(.L_17 - .L_16)
.L_16:
        /*001c*/ 	.word	0x00000000
        /*0020*/ 	.short	0x0000
        /*0022*/ 	.short	0x0000
        /*0024*/ 	.byte	0x00, 0xf5, 0x21, 0x00


	//----- nvinfo : EIATTR_SPARSE_MMA_MASK
	.align		4
.L_17:
        /*0028*/ 	.byte	0x03, 0x50
        /*002a*/ 	.short	0x0000


	//----- nvinfo : EIATTR_MAXREG_COUNT
	.align		4
        /*002c*/ 	.byte	0x03, 0x1b
        /*002e*/ 	.short	0x00ff


	//----- nvinfo : EIATTR_MERCURY_ISA_VERSION
	.align		4
        /*0030*/ 	.byte	0x03, 0x5f
        /*0032*/ 	.short	0x0101


	//----- nvinfo : EIATTR_VRC_CTA_INIT_COUNT
	.align		4
        /*0034*/ 	.byte	0x02, 0x4a
	.zero		1
	.zero		1


	//----- nvinfo : EIATTR_EXIT_INSTR_OFFSETS
	.align		4
        /*0038*/ 	.byte	0x04, 0x1c
        /*003a*/ 	.short	(.L_19 - .L_18)


	//   ....[0]....
.L_18:
        /*003c*/ 	.word	0x00000550


	//----- nvinfo : EIATTR_CBANK_PARAM_SIZE
	.align		4
.L_19:
        /*0040*/ 	.byte	0x03, 0x19
        /*0042*/ 	.short	0x0010


	//----- nvinfo : EIATTR_PARAM_CBANK
	.align		4
        /*0044*/ 	.byte	0x04, 0x0a
        /*0046*/ 	.short	(.L_21 - .L_20)
	.align		4
.L_20:
        /*0048*/ 	.word	index@(.nv.constant0._Z12Transposer4kP7__half2S0_)
        /*004c*/ 	.short	0x0380
        /*004e*/ 	.short	0x0010


	//----- nvinfo : EIATTR_SW_WAR
	.align		4
.L_21:
        /*0050*/ 	.byte	0x04, 0x36
        /*0052*/ 	.short	(.L_23 - .L_22)
.L_22:
        /*0054*/ 	.word	0x00000008
.L_23:


//--------------------- .nv.info._Z15TransposeKernelP7__half2S0_iii --------------------------
	.section	.nv.info._Z15TransposeKernelP7__half2S0_iii,"",@"SHT_CUDA_INFO"
	.sectionflags	@""
	.align	4


	//----- nvinfo : EIATTR_CUDA_API_VERSION
	.align		4
        /*0000*/ 	.byte	0x04, 0x37
        /*0002*/ 	.short	(.L_25 - .L_24)
.L_24:
        /*0004*/ 	.word	0x00000082


	//----- nvinfo : EIATTR_KPARAM_INFO
	.align		4
.L_25:
        /*0008*/ 	.byte	0x04, 0x17
        /*000a*/ 	.short	(.L_27 - .L_26)
.L_26:
        /*000c*/ 	.word	0x00000000
        /*0010*/ 	.short	0x0004
        /*0012*/ 	.short	0x0018
        /*0014*/ 	.byte	0x00, 0xf0, 0x11, 0x00


	//----- nvinfo : EIATTR_KPARAM_INFO
	.align		4
.L_27:
        /*0018*/ 	.byte	0x04, 0x17
        /*001a*/ 	.short	(.L_29 - .L_28)
.L_28:
        /*001c*/ 	.word	0x00000000
        /*0020*/ 	.short	0x0003
        /*0022*/ 	.short	0x0014
        /*0024*/ 	.byte	0x00, 0xf0, 0x11, 0x00


	//----- nvinfo : EIATTR_KPARAM_INFO
	.align		4
.L_29:
        /*0028*/ 	.byte	0x04, 0x17
        /*002a*/ 	.short	(.L_31 - .L_30)
.L_30:
        /*002c*/ 	.word	0x00000000
        /*0030*/ 	.short	0x0002
        /*0032*/ 	.short	0x0010
        /*0034*/ 	.byte	0x00, 0xf0, 0x11, 0x00


	//----- nvinfo : EIATTR_KPARAM_INFO
	.align		4
.L_31:
        /*0038*/ 	.byte	0x04, 0x17
        /*003a*/ 	.short	(.L_33 - .L_32)
.L_32:
        /*003c*/ 	.word	0x00000000
        /*0040*/ 	.short	0x0001
        /*0042*/ 	.short	0x0008
        /*0044*/ 	.byte	0x00, 0xf5, 0x21, 0x00


	//----- nvinfo : EIATTR_KPARAM_INFO
	.align		4
.L_33:
        /*0048*/ 	.byte	0x04, 0x17
        /*004a*/ 	.short	(.L_35 - .L_34)
.L_34:
        /*004c*/ 	.word	0x00000000
        /*0050*/ 	.short	0x0000
        /*0052*/ 	.short	0x0000
        /*0054*/ 	.byte	0x00, 0xf5, 0x21, 0x00


	//----- nvinfo : EIATTR_SPARSE_MMA_MASK
	.align		4
.L_35:
        /*0058*/ 	.byte	0x03, 0x50
        /*005a*/ 	.short	0x0000


	//----- nvinfo : EIATTR_MAXREG_COUNT
	.align		4
        /*005c*/ 	.byte	0x03, 0x1b
        /*005e*/ 	.short	0x00ff


	//----- nvinfo : EIATTR_MERCURY_ISA_VERSION
	.align		4
        /*0060*/ 	.byte	0x03, 0x5f
        /*0062*/ 	.short	0x0101


	//----- nvinfo : EIATTR_VRC_CTA_INIT_COUNT
	.align		4
        /*0064*/ 	.byte	0x02, 0x4a
	.zero		1
	.zero		1


	//----- nvinfo : EIATTR_EXIT_INSTR_OFFSETS
	.align		4
        /*0068*/ 	.byte	0x04, 0x1c
        /*006a*/ 	.short	(.L_37 - .L_36)


	//   ....[0]....
.L_36:
        /*006c*/ 	.word	0x00000880


	//----- nvinfo : EIATTR_CBANK_PARAM_SIZE
	.align		4
.L_37:
        /*0070*/ 	.byte	0x03, 0x19
        /*0072*/ 	.short	0x001c


	//----- nvinfo : EIATTR_PARAM_CBANK
	.align		4
        /*0074*/ 	.byte	0x04, 0x0a
        /*0076*/ 	.short	(.L_39 - .L_38)
	.align		4
.L_38:
        /*0078*/ 	.word	index@(.nv.constant0._Z15TransposeKernelP7__half2S0_iii)
        /*007c*/ 	.short	0x0380
        /*007e*/ 	.short	0x001c


	//----- nvinfo : EIATTR_SW_WAR
	.align		4
.L_39:
        /*0080*/ 	.byte	0x04, 0x36
        /*0082*/ 	.short	(.L_41 - .L_40)
.L_40:
        /*0084*/ 	.word	0x00000008
.L_41:


//--------------------- .nv.callgraph             --------------------------
	.section	.nv.callgraph,"",@"SHT_CUDA_CALLGRAPH"
	.align	4
	.sectionentsize	8
	.align		4
        /*0000*/ 	.word	0x00000000
	.align		4
        /*0004*/ 	.word	0xffffffff
	.align		4
        /*0008*/ 	.word	0x00000000
	.align		4
        /*000c*/ 	.word	0xfffffffe
	.align		4
        /*0010*/ 	.word	0x00000000
	.align		4
        /*0014*/ 	.word	0xfffffffd
	.align		4
        /*0018*/ 	.word	0x00000000
	.align		4
        /*001c*/ 	.word	0xfffffffc


//--------------------- .text._Z12Transposer4kP7__half2S0_ --------------------------
	.section	.text._Z12Transposer4kP7__half2S0_,"ax",@progbits
	.align	128
        .global         _Z12Transposer4kP7__half2S0_
        .type           _Z12Transposer4kP7__half2S0_,@function
        .size           _Z12Transposer4kP7__half2S0_,(.L_x_10 - _Z12Transposer4kP7__half2S0_)
        .other          _Z12Transposer4kP7__half2S0_,@"STO_CUDA_ENTRY STV_DEFAULT"
_Z12Transposer4kP7__half2S0_:
.text._Z12Transposer4kP7__half2S0_:
[----:B------:R-:W-:Y:S01]  /*0000*/  LDC R1, c[0x0][0x37c] ;  /* 0x0000df00ff017b82 */ /* 0x000fe20000000800 */
[----:B------:R-:W0:Y:S07]  /*0010*/  S2R R0, SR_TID.X ;  /* 0x0000000000007919 */ /* 0x000e2e0000002100 */
[----:B------:R-:W0:Y:S01]  /*0020*/  LDC.64 R8, c[0x0][0x380] ;  /* 0x0000e000ff087b82 */ /* 0x000e220000000a00 */
[----:B------:R-:W1:Y:S01]  /*0030*/  LDCU.64 UR6, c[0x0][0x358] ;  /* 0x00006b00ff0677ac */ /* 0x000e620008000a00 */
[----:B0-----:R-:W-:-:S05]  /*0040*/  IMAD.WIDE.U32 R8, R0, 0x4, R8 ;  /* 0x0000000400087825 */ /* 0x001fca00078e0008 */
[----:B-1----:R-:W2:Y:S04]  /*0050*/  LDG.E R15, desc[UR6][R8.64+0x3800] ;  /* 0x00380006080f7981 */ /* 0x002ea8000c1e1900 */
[----:B------:R-:W3:Y:S04]  /*0060*/  LDG.E R11, desc[UR6][R8.64] ;  /* 0x00000006080b7981 */ /* 0x000ee8000c1e1900 */
[----:B------:R-:W4:Y:S04]  /*0070*/  LDG.E R13, desc[UR6][R8.64+0x800] ;  /* 0x00080006080d7981 */ /* 0x000f28000c1e1900 */
[----:B------:R-:W5:Y:S04]  /*0080*/  LDG.E R5, desc[UR6][R8.64+0x1000] ;  /* 0x0010000608057981 */ /* 0x000f68000c1e1900 */
[----:B------:R-:W5:Y:S04]  /*0090*/  LDG.E R4, desc[UR6][R8.64+0x1800] ;  /* 0x0018000608047981 */ /* 0x000f68000c1e1900 */
[----:B------:R-:W5:Y:S04]  /*00a0*/  LDG.E R3, desc[UR6][R8.64+0x2000] ;  /* 0x0020000608037981 */ /* 0x000f68000c1e1900 */
[----:B------:R-:W5:Y:S04]  /*00b0*/  LDG.E R2, desc[UR6][R8.64+0x2800] ;  /* 0x0028000608027981 */ /* 0x000f68000c1e1900 */
[----:B------:R0:W5:Y:S01]  /*00c0*/  LDG.E R7, desc[UR6][R8.64+0x3000] ;  /* 0x0030000608077981 */ /* 0x000162000c1e1900 */
[----:B------:R-:W1:Y:S01]  /*00d0*/  S2UR UR5, SR_CgaCtaId ;  /* 0x00000000000579c3 */ /* 0x000e620000008800 */
[C---:B------:R-:W-:Y:S01]  /*00e0*/  IMAD.SHL.U32 R10, R0.reuse, 0x100, RZ ;  /* 0x00000100000a7824 */ /* 0x040fe200078e00ff */
[----:B------:R-:W-:Y:S01]  /*00f0*/  UMOV UR4, 0x400 ;  /* 0x0000040000047882 */ /* 0x000fe20000000000 */
[----:B------:R-:W-:Y:S01]  /*0100*/  SHF.R.U32.HI R19, RZ, 0x8, R0 ;  /* 0x00000008ff137819 */ /* 0x000fe20000011600 */
[C---:B------:R-:W-:Y:S01]  /*0110*/  VIADD R14, R0.reuse, 0xa00 ;  /* 0x00000a00000e7836 */ /* 0x040fe20000000000 */
[----:B------:R-:W-:-:S02]  /*0120*/  LOP3.LUT R12, R0, 0x400, RZ, 0xfc, !PT ;  /* 0x00000400000c7812 */ /* 0x000fc400078efcff */
[----:B------:R-:W-:Y:S01]  /*0130*/  LOP3.LUT R17, R10, 0xf00, RZ, 0xc0, !PT ;  /* 0x00000f000a117812 */ /* 0x000fe200078ec0ff */
[----:B------:R-:W-:Y:S01]  /*0140*/  VIADD R10, R0, 0x200 ;  /* 0x00000200000a7836 */ /* 0x000fe20000000000 */
[----:B------:R-:W-:Y:S02]  /*0150*/  SHF.R.U32.HI R21, RZ, 0x8, R14 ;  /* 0x00000008ff157819 */ /* 0x000fe4000001160e */
[----:B0-----:R-:W-:Y:S02]  /*0160*/  LOP3.LUT R8, R17, 0xf0, R0, 0xf8, !PT ;  /* 0x000000f011087812 */ /* 0x001fe400078ef800 */
[----:B------:R-:W-:Y:S02]  /*0170*/  SHF.R.U32.HI R9, RZ, 0x8, R10 ;  /* 0x00000008ff097819 */ /* 0x000fe4000001160a */
[C---:B------:R-:W-:Y:S02]  /*0180*/  LOP3.LUT R19, R8.reuse, R19, RZ, 0xfc, !PT ;  /* 0x0000001308137212 */ /* 0x040fe400078efcff */
[----:B------:R-:W-:-:S02]  /*0190*/  LOP3.LUT R9, R8, R9, RZ, 0xfc, !PT ;  /* 0x0000000908097212 */ /* 0x000fc400078efcff */
[----:B------:R-:W-:Y:S02]  /*01a0*/  LOP3.LUT R10, R0, 0x800, RZ, 0xfc, !PT ;  /* 0x00000800000a7812 */ /* 0x000fe400078efcff */
[----:B------:R-:W-:Y:S02]  /*01b0*/  SHF.R.U32.HI R17, RZ, 0x8, R12 ;  /* 0x00000008ff117819 */ /* 0x000fe4000001160c */
[C---:B------:R-:W-:Y:S01]  /*01c0*/  LOP3.LUT R21, R8.reuse, R21, RZ, 0xfc, !PT ;  /* 0x0000001508157212 */ /* 0x040fe200078efcff */
[----:B-1----:R-:W-:Y:S01]  /*01d0*/  ULEA UR4, UR5, UR4, 0x18 ;  /* 0x0000000405047291 */ /* 0x002fe2000f8ec0ff */
[----:B------:R-:W-:-:S05]  /*01e0*/  LOP3.LUT R17, R8, R17, RZ, 0xfc, !PT ;  /* 0x0000001108117212 */ /* 0x000fca00078efcff */
[C---:B------:R-:W-:Y:S02]  /*01f0*/  LEA R6, R0.reuse, UR4, 0x2 ;  /* 0x0000000400067c11 */ /* 0x040fe4000f8e10ff */
[----:B------:R-:W-:Y:S01]  /*0200*/  LEA R18, R9, UR4, 0x2 ;  /* 0x0000000409127c11 */ /* 0x000fe2000f8e10ff */
[----:B------:R-:W-:Y:S01]  /*0210*/  VIADD R9, R0, 0x600 ;  /* 0x0000060000097836 */ /* 0x000fe20000000000 */
[----:B------:R-:W-:Y:S02]  /*0220*/  LEA R16, R19, UR4, 0x2 ;  /* 0x0000000413107c11 */ /* 0x000fe4000f8e10ff */
[----:B------:R-:W-:Y:S02]  /*0230*/  SHF.R.U32.HI R19, RZ, 0x8, R10 ;  /* 0x00000008ff137819 */ /* 0x000fe4000001160a */
[----:B------:R-:W-:Y:S02]  /*0240*/  SHF.R.U32.HI R9, RZ, 0x8, R9 ;  /* 0x00000008ff097819 */ /* 0x000fe40000011609 */
[----:B------:R-:W-:-:S02]  /*0250*/  LOP3.LUT R19, R8, R19, RZ, 0xfc, !PT ;  /* 0x0000001308137212 */ /* 0x000fc400078efcff */
[----:B------:R-:W-:Y:S02]  /*0260*/  LOP3.LUT R9, R8, R9, RZ, 0xfc, !PT ;  /* 0x0000000908097212 */ /* 0x000fe400078efcff */
[----:B------:R-:W-:Y:S02]  /*0270*/  LEA R12, R17, UR4, 0x2 ;  /* 0x00000004110c7c11 */ /* 0x000fe4000f8e10ff */
[----:B------:R-:W-:Y:S02]  /*0280*/  LEA R14, R19, UR4, 0x2 ;  /* 0x00000004130e7c11 */ /* 0x000fe4000f8e10ff */
[----:B------:R-:W-:Y:S01]  /*0290*/  LEA R21, R21, UR4, 0x2 ;  /* 0x0000000415157c11 */ /* 0x000fe2000f8e10ff */
[----:B--2---:R0:W-:Y:S04]  /*02a0*/  STS [R6+0x3800], R15 ;  /* 0x0038000f06007388 */ /* 0x0041e80000000800 */
[----:B---3--:R-:W-:Y:S04]  /*02b0*/  STS [R6], R11 ;  /* 0x0000000b06007388 */ /* 0x008fe80000000800 */
[----:B----4-:R-:W-:Y:S01]  /*02c0*/  STS [R6+0x800], R13 ;  /* 0x0008000d06007388 */ /* 0x010fe20000000800 */
[----:B0-----:R-:W-:-:S03]  /*02d0*/  LOP3.LUT R15, R0, 0xc00, RZ, 0xfc, !PT ;  /* 0x00000c00000f7812 */ /* 0x001fc600078efcff */
[----:B-----5:R-:W-:Y:S01]  /*02e0*/  STS [R6+0x1000], R5 ;  /* 0x0010000506007388 */ /* 0x020fe20000000800 */
[----:B------:R-:W-:-:S03]  /*02f0*/  SHF.R.U32.HI R15, RZ, 0x8, R15 ;  /* 0x00000008ff0f7819 */ /* 0x000fc6000001160f */
[----:B------:R-:W-:Y:S01]  /*0300*/  STS [R6+0x1800], R4 ;  /* 0x0018000406007388 */ /* 0x000fe20000000800 */
[----:B------:R-:W-:-:S03]  /*0310*/  LOP3.LUT R15, R8, R15, RZ, 0xfc, !PT ;  /* 0x0000000f080f7212 */ /* 0x000fc600078efcff */
[----:B------:R-:W-:Y:S04]  /*0320*/  STS [R6+0x2000], R3 ;  /* 0x0020000306007388 */ /* 0x000fe80000000800 */
[----:B------:R-:W-:Y:S04]  /*0330*/  STS [R6+0x2800], R2 ;  /* 0x0028000206007388 */ /* 0x000fe80000000800 */
[----:B------:R-:W-:Y:S04]  /*0340*/  STS [R6+0x3000], R7 ;  /* 0x0030000706007388 */ /* 0x000fe80000000800 */
[----:B------:R0:W-:Y:S04]  /*0350*/  STS [R16+0x4000], R11 ;  /* 0x0040000b10007388 */ /* 0x0001e80000000800 */
[----:B------:R-:W-:Y:S04]  /*0360*/  STS [R18+0x4000], R13 ;  /* 0x0040000d12007388 */ /* 0x000fe80000000800 */
[----:B------:R-:W-:Y:S01]  /*0370*/  STS [R12+0x4000], R5 ;  /* 0x004000050c007388 */ /* 0x000fe20000000800 */
[----:B0-----:R-:W-:Y:S01]  /*0380*/  LEA R11, R9, UR4, 0x2 ;  /* 0x00000004090b7c11 */ /* 0x001fe2000f8e10ff */
[----:B------:R-:W-:Y:S01]  /*0390*/  VIADD R9, R0, 0xe00 ;  /* 0x00000e0000097836 */ /* 0x000fe20000000000 */
[----:B------:R-:W-:-:S03]  /*03a0*/  LEA R16, R15, UR4, 0x2 ;  /* 0x000000040f107c11 */ /* 0x000fc6000f8e10ff */
[----:B------:R-:W-:Y:S01]  /*03b0*/  STS [R11+0x4000], R4 ;  /* 0x004000040b007388 */ /* 0x000fe20000000800 */
[----:B------:R-:W-:-:S03]  /*03c0*/  LEA.HI R9, R9, R8, RZ, 0x18 ;  /* 0x0000000809097211 */ /* 0x000fc600078fc0ff */
[----:B------:R-:W-:Y:S01]  /*03d0*/  STS [R14+0x4000], R3 ;  /* 0x004000030e007388 */ /* 0x000fe20000000800 */
[----:B------:R-:W-:-:S03]  /*03e0*/  LEA R23, R9, UR4, 0x2 ;  /* 0x0000000409177c11 */ /* 0x000fc6000f8e10ff */
[----:B------:R0:W-:Y:S04]  /*03f0*/  STS [R21+0x4000], R2 ;  /* 0x0040000215007388 */ /* 0x0001e80000000800 */
[----:B------:R-:W-:Y:S04]  /*0400*/  STS [R16+0x4000], R7 ;  /* 0x0040000710007388 */ /* 0x000fe80000000800 */
[----:B------:R-:W1:Y:S01]  /*0410*/  LDS R10, [R6+0x3800] ;  /* 0x00380000060a7984 */ /* 0x000e620000000800 */
[----:B0-----:R-:W0:Y:S02]  /*0420*/  LDC.64 R2, c[0x0][0x388] ;  /* 0x0000e200ff027b82 */ /* 0x001e240000000a00 */
[----:B0-----:R-:W-:Y:S01]  /*0430*/  IMAD.WIDE.U32 R2, R0, 0x4, R2 ;  /* 0x0000000400027825 */ /* 0x001fe200078e0002 */
[----:B-1----:R-:W-:Y:S04]  /*0440*/  STS [R23+0x4000], R10 ;  /* 0x0040000a17007388 */ /* 0x002fe80000000800 */
[----:B------:R-:W0:Y:S04]  /*0450*/  LDS R9, [R6+0x4000] ;  /* 0x0040000006097984 */ /* 0x000e280000000800 */
[----:B------:R-:W1:Y:S04]  /*0460*/  LDS R5, [R6+0x4800] ;  /* 0x0048000006057984 */ /* 0x000e680000000800 */
[----:B------:R-:W2:Y:S04]  /*0470*/  LDS R11, [R6+0x5000] ;  /* 0x00500000060b7984 */ /* 0x000ea80000000800 */
[----:B------:R-:W3:Y:S04]  /*0480*/  LDS R13, [R6+0x5800] ;  /* 0x00580000060d7984 */ /* 0x000ee80000000800 */
[----:B------:R-:W4:Y:S04]  /*0490*/  LDS R15, [R6+0x6000] ;  /* 0x00600000060f7984 */ /* 0x000f280000000800 */
[----:B------:R-:W5:Y:S04]  /*04a0*/  LDS R7, [R6+0x6800] ;  /* 0x0068000006077984 */ /* 0x000f680000000800 */
[----:B------:R-:W5:Y:S04]  /*04b0*/  LDS R17, [R6+0x7000] ;  /* 0x0070000006117984 */ /* 0x000f680000000800 */
[----:B------:R-:W5:Y:S04]  /*04c0*/  LDS R19, [R6+0x7800] ;  /* 0x0078000006137984 */ /* 0x000f680000000800 */
[----:B0-----:R-:W-:Y:S04]  /*04d0*/  STG.E desc[UR6][R2.64], R9 ;  /* 0x0000000902007986 */ /* 0x001fe8000c101906 */
[----:B-1----:R-:W-:Y:S04]  /*04e0*/  STG.E desc[UR6][R2.64+0x800], R5 ;  /* 0x0008000502007986 */ /* 0x002fe8000c101906 */
[----:B--2---:R-:W-:Y:S04]  /*04f0*/  STG.E desc[UR6][R2.64+0x1000], R11 ;  /* 0x0010000b02007986 */ /* 0x004fe8000c101906 */
[----:B---3--:R-:W-:Y:S04]  /*0500*/  STG.E desc[UR6][R2.64+0x1800], R13 ;  /* 0x0018000d02007986 */ /* 0x008fe8000c101906 */
[----:B----4-:R-:W-:Y:S04]  /*0510*/  STG.E desc[UR6][R2.64+0x2000], R15 ;  /* 0x0020000f02007986 */ /* 0x010fe8000c101906 */
[----:B-----5:R-:W-:Y:S04]  /*0520*/  STG.E desc[UR6][R2.64+0x2800], R7 ;  /* 0x0028000702007986 */ /* 0x020fe8000c101906 */
[----:B------:R-:W-:Y:S04]  /*0530*/  STG.E desc[UR6][R2.64+0x3000], R17 ;  /* 0x0030001102007986 */ /* 0x000fe8000c101906 */
[----:B------:R-:W-:Y:S01]  /*0540*/  STG.E desc[UR6][R2.64+0x3800], R19 ;  /* 0x0038001302007986 */ /* 0x000fe2000c101906 */
[----:B------:R-:W-:Y:S05]  /*0550*/  EXIT ;  /* 0x000000000000794d */ /* 0x000fea0003800000 */
.L_x_0:
[----:B------:R-:W-:-:S00]  /*0560*/  BRA `(.L_x_0) ;  /* 0xfffffffc00fc7947 */ /* 0x000fc0000383ffff */
[----:B------:R-:W-:-:S00]  /*0570*/  NOP ;  /* 0x0000000000007918 */ /* 0x000fc00000000000 */
        /* <DEDUP_REMOVED lines=8> */
.L_x_10:


//--------------------- .text._Z15TransposeKernelP7__half2S0_iii --------------------------
	.section	.text._Z15TransposeKernelP7__half2S0_iii,"ax",@progbits
	.align	128
        .global         _Z15TransposeKernelP7__half2S0_iii
        .type           _Z15TransposeKernelP7__half2S0_iii,@function
        .size           _Z15TransposeKernelP7__half2S0_iii,(.L_x_11 - _Z15TransposeKernelP7__half2S0_iii)
        .other          _Z15TransposeKernelP7__half2S0_iii,@"STO_CUDA_ENTRY STV_DEFAULT"
_Z15TransposeKernelP7__half2S0_iii:
.text._Z15TransposeKernelP7__half2S0_iii:
[----:B------:R-:W-:Y:S01]  /*0000*/  LDC R1, c[0x0][0x37c] ;  /* 0x0000df00ff017b82 */ /* 0x000fe20000000800 */
[----:B------:R-:W0:Y:S01]  /*0010*/  S2R R0, SR_CTAID.X ;  /* 0x0000000000007919 */ /* 0x000e220000002500 */
[----:B------:R-:W1:Y:S01]  /*0020*/  LDCU UR6, c[0x0][0x398] ;  /* 0x00007300ff0677ac */ /* 0x000e620008000800 */
[----:B------:R-:W-:Y:S01]  /*0030*/  IMAD.MOV.U32 R2, RZ, RZ, RZ ;  /* 0x000000ffff027224 */ /* 0x000fe200078e00ff */
[----:B------:R-:W0:Y:S01]  /*0040*/  S2R R3, SR_TID.X ;  /* 0x0000000000037919 */ /* 0x000e220000002100 */
[----:B------:R-:W0:Y:S01]  /*0050*/  LDCU UR5, c[0x0][0x360] ;  /* 0x00006c00ff0577ac */ /* 0x000e220008000800 */
[----:B------:R-:W2:Y:S01]  /*0060*/  LDCU UR4, c[0x0][0x390] ;  /* 0x00007200ff0477ac */ /* 0x000ea20008000800 */
[----:B-1----:R-:W-:Y:S01]  /*0070*/  UISETP.GE.AND UP0, UPT, UR6, 0x1, UPT ;  /* 0x000000010600788c */ /* 0x002fe2000bf06270 */
[----:B0-----:R-:W-:-:S04]  /*0080*/  IMAD R0, R0, UR5, R3 ;  /* 0x0000000500007c24 */ /* 0x001fc8000f8e0203 */
[----:B------:R-:W-:-:S04]  /*0090*/  IMAD.MOV.U32 R3, RZ, RZ, R0 ;  /* 0x000000ffff037224 */ /* 0x000fc800078e0000 */
[----:B--2---:R-:W-:Y:S05]  /*00a0*/  BRA.U !UP0, `(.L_x_1) ;  /* 0x0000000108e87547 */ /* 0x004fea000b800000 */
[----:B------:R-:W-:Y:S01]  /*00b0*/  UISETP.GE.U32.AND UP1, UPT, UR6, 0x4, UPT ;  /* 0x000000040600788c */ /* 0x000fe2000bf26070 */
[----:B------:R-:W-:Y:S01]  /*00c0*/  IMAD.MOV.U32 R2, RZ, RZ, RZ ;  /* 0x000000ffff027224 */ /* 0x000fe200078e00ff */
[----:B------:R-:W-:Y:S01]  /*00d0*/  ULOP3.LUT UR5, UR6, 0x3, URZ, 0xc0, !UPT ;  /* 0x0000000306057892 */ /* 0x000fe2000f8ec0ff */
[----:B------:R-:W-:-:S03]  /*00e0*/  IMAD.MOV.U32 R3, RZ, RZ, R0 ;  /* 0x000000ffff037224 */ /* 0x000fc600078e0000 */
[----:B------:R-:W-:-:S03]  /*00f0*/  UISETP.NE.AND UP0, UPT, UR5, URZ, UPT ;  /* 0x000000ff0500728c */ /* 0x000fc6000bf05270 */
[----:B------:R-:W-:Y:S08]  /*0100*/  BRA.U !UP1, `(.L_x_2) ;  /* 0x0000000109a07547 */ /* 0x000ff0000b800000 */
[----:B------:R-:W-:Y:S01]  /*0110*/  ULOP3.LUT UR6, UR6, 0x7ffffffc, URZ, 0xc0, !UPT ;  /* 0x7ffffffc06067892 */ /* 0x000fe2000f8ec0ff */
[----:B------:R-:W-:Y:S02]  /*0120*/  IMAD.MOV.U32 R2, RZ, RZ, RZ ;  /* 0x000000ffff027224 */ /* 0x000fe400078e00ff */
[----:B------:R-:W-:Y:S01]  /*0130*/  IMAD.MOV.U32 R3, RZ, RZ, R0 ;  /* 0x000000ffff037224 */ /* 0x000fe200078e0000 */
[----:B------:R-:W-:-:S12]  /*0140*/  UIADD3 UR6, UPT, UPT, -UR6, URZ, URZ ;  /* 0x000000ff06067290 */ /* 0x000fd8000fffe1ff */
.L_x_3:
[CC--:B------:R-:W-:Y:S01]  /*0150*/  LEA.HI R4, R3.reuse, R3.reuse, RZ, 0x1 ;  /* 0x0000000303047211 */ /* 0x0c0fe200078f08ff */
[----:B------:R-:W-:Y:S01]  /*0160*/  ULEA.HI UR7, UR4, UR4, URZ, 0x1 ;  /* 0x0000000404077291 */ /* 0x000fe2000f8f08ff */
[----:B------:R-:W-:Y:S01]  /*0170*/  SHF.R.S32.HI R8, RZ, 0x1f, R3 ;  /* 0x0000001fff087819 */ /* 0x000fe20000011403 */
[----:B------:R-:W-:Y:S01]  /*0180*/  USHF.R.S32.HI UR8, URZ, 0x1f, UR4 ;  /* 0x0000001fff087899 */ /* 0x000fe20008011404 */
[----:B------:R-:W-:Y:S01]  /*0190*/  LOP3.LUT R6, R4, 0xfffffffe, RZ, 0xc0, !PT ;  /* 0xfffffffe04067812 */ /* 0x000fe200078ec0ff */
[----:B------:R-:W-:Y:S01]  /*01a0*/  USHF.R.S32.HI UR7, URZ, 0x1, UR7 ;  /* 0x00000001ff077899 */ /* 0x000fe20008011407 */
[CC--:B------:R-:W-:Y:S01]  /*01b0*/  LEA.HI R7, R8.reuse, R3.reuse, RZ, 0x2 ;  /* 0x0000000308077211 */ /* 0x0c0fe200078f10ff */
[----:B------:R-:W-:Y:S01]  /*01c0*/  UIADD3 UR6, UPT, UPT, UR6, 0x4, URZ ;  /* 0x0000000406067890 */ /* 0x000fe2000fffe0ff */
[CC--:B------:R-:W-:Y:S01]  /*01d0*/  LEA.HI R9, R8.reuse, R3.reuse, RZ, 0x3 ;  /* 0x0000000308097211 */ /* 0x0c0fe200078f18ff */
[----:B------:R-:W-:Y:S01]  /*01e0*/  IMAD.IADD R5, R3, 0x1, -R6 ;  /* 0x0000000103057824 */ /* 0x000fe200078e0a06 */
[----:B------:R-:W-:Y:S01]  /*01f0*/  LEA.HI R8, R8, R3, RZ, 0x4 ;  /* 0x0000000308087211 */ /* 0x000fe200078f20ff */
[----:B------:R-:W-:Y:S01]  /*0200*/  ULEA.HI UR9, UR8, UR4, URZ, 0x3 ;  /* 0x0000000408097291 */ /* 0x000fe2000f8f18ff */
[----:B------:R-:W-:Y:S01]  /*0210*/  SHF.R.S32.HI R3, RZ, 0x1, R4 ;  /* 0x00000001ff037819 */ /* 0x000fe20000011404 */
[----:B------:R-:W-:Y:S01]  /*0220*/  IMAD R5, R5, UR7, R2 ;  /* 0x0000000705057c24 */ /* 0x000fe2000f8e0202 */
[----:B------:R-:W-:Y:S01]  /*0230*/  SHF.R.S32.HI R6, RZ, 0x2, R7 ;  /* 0x00000002ff067819 */ /* 0x000fe20000011407 */
[----:B------:R-:W-:Y:S01]  /*0240*/  ULEA.HI UR7, UR8, UR4, URZ, 0x2 ;  /* 0x0000000408077291 */ /* 0x000fe2000f8f10ff */
[----:B------:R-:W-:Y:S01]  /*0250*/  LEA.HI R4, R4, R3, RZ, 0x1 ;  /* 0x0000000304047211 */ /* 0x000fe200078f08ff */
[----:B------:R-:W-:Y:S01]  /*0260*/  UISETP.NE.AND UP1, UPT, UR6, URZ, UPT ;  /* 0x000000ff0600728c */ /* 0x000fe2000bf25270 */
[----:B------:R-:W-:Y:S01]  /*0270*/  LEA.HI R7, R7, R6, RZ, 0x1 ;  /* 0x0000000607077211 */ /* 0x000fe200078f08ff */
[----:B------:R-:W-:Y:S01]  /*0280*/  USHF.R.S32.HI UR7, URZ, 0x2, UR7 ;  /* 0x00000002ff077899 */ /* 0x000fe20008011407 */
[----:B------:R-:W-:Y:S01]  /*0290*/  SHF.R.S32.HI R2, RZ, 0x3, R9 ;  /* 0x00000003ff027819 */ /* 0x000fe20000011409 */
[----:B------:R-:W-:Y:S01]  /*02a0*/  USHF.R.S32.HI UR9, URZ, 0x3, UR9 ;  /* 0x00000003ff097899 */ /* 0x000fe20008011409 */
[----:B------:R-:W-:Y:S01]  /*02b0*/  LOP3.LUT R4, R4, 0xfffffffe, RZ, 0xc0, !PT ;  /* 0xfffffffe04047812 */ /* 0x000fe200078ec0ff */
[----:B------:R-:W-:Y:S01]  /*02c0*/  ULEA.HI UR4, UR8, UR4, URZ, 0x4 ;  /* 0x0000000408047291 */ /* 0x000fe2000f8f20ff */
[----:B------:R-:W-:-:S02]  /*02d0*/  LOP3.LUT R7, R7, 0xfffffffe, RZ, 0xc0, !PT ;  /* 0xfffffffe07077812 */ /* 0x000fc400078ec0ff */
[----:B------:R-:W-:Y:S01]  /*02e0*/  LEA.HI R9, R9, R2, RZ, 0x1 ;  /* 0x0000000209097211 */ /* 0x000fe200078f08ff */
[----:B------:R-:W-:Y:S01]  /*02f0*/  IMAD.IADD R4, R3, 0x1, -R4 ;  /* 0x0000000103047824 */ /* 0x000fe200078e0a04 */
[----:B------:R-:W-:Y:S01]  /*0300*/  USHF.R.S32.HI UR4, URZ, 0x4, UR4 ;  /* 0x00000004ff047899 */ /* 0x000fe20008011404 */
[----:B------:R-:W-:Y:S01]  /*0310*/  IMAD.IADD R7, R6, 0x1, -R7 ;  /* 0x0000000106077824 */ /* 0x000fe200078e0a07 */
[----:B------:R-:W-:Y:S01]  /*0320*/  LOP3.LUT R9, R9, 0xfffffffe, RZ, 0xc0, !PT ;  /* 0xfffffffe09097812 */ /* 0x000fe200078ec0ff */
[----:B------:R-:W-:Y:S01]  /*0330*/  IMAD R4, R4, UR7, R5 ;  /* 0x0000000704047c24 */ /* 0x000fe2000f8e0205 */
[----:B------:R-:W-:-:S03]  /*0340*/  SHF.R.S32.HI R3, RZ, 0x4, R8 ;  /* 0x00000004ff037819 */ /* 0x000fc60000011408 */
[----:B------:R-:W-:Y:S02]  /*0350*/  IMAD.IADD R9, R2, 0x1, -R9 ;  /* 0x0000000102097824 */ /* 0x000fe400078e0a09 */
[----:B------:R-:W-:-:S04]  /*0360*/  IMAD R4, R7, UR9, R4 ;  /* 0x0000000907047c24 */ /* 0x000fc8000f8e0204 */
[----:B------:R-:W-:Y:S01]  /*0370*/  IMAD R2, R9, UR4, R4 ;  /* 0x0000000409027c24 */ /* 0x000fe2000f8e0204 */
[----:B------:R-:W-:Y:S06]  /*0380*/  BRA.U UP1, `(.L_x_3) ;  /* 0xfffffffd01707547 */ /* 0x000fec000b83ffff */
.L_x_2:
[----:B------:R-:W-:Y:S05]  /*0390*/  BRA.U !UP0, `(.L_x_1) ;  /* 0x00000001082c7547 */ /* 0x000fea000b800000 */
[----:B------:R-:W-:-:S12]  /*03a0*/  UIADD3 UR5, UPT, UPT, -UR5, URZ, URZ ;  /* 0x000000ff05057290 */ /* 0x000fd8000fffe1ff */
.L_x_4:
[----:B------:R-:W-:Y:S01]  /*03b0*/  UIADD3 UR5, UPT, UPT, UR5, 0x1, URZ ;  /* 0x0000000105057890 */ /* 0x000fe2000fffe0ff */
[----:B------:R-:W-:Y:S01]  /*03c0*/  LEA.HI R4, R3, R3, RZ, 0x1 ;  /* 0x0000000303047211 */ /* 0x000fe200078f08ff */
[----:B------:R-:W-:Y:S02]  /*03d0*/  ULEA.HI UR4, UR4, UR4, URZ, 0x1 ;  /* 0x0000000404047291 */ /* 0x000fe4000f8f08ff */
[----:B------:R-:W-:Y:S01]  /*03e0*/  UISETP.NE.AND UP0, UPT, UR5, URZ, UPT ;  /* 0x000000ff0500728c */ /* 0x000fe2000bf05270 */
[----:B------:R-:W-:Y:S01]  /*03f0*/  LOP3.LUT R6, R4, 0xfffffffe, RZ, 0xc0, !PT ;  /* 0xfffffffe04067812 */ /* 0x000fe200078ec0ff */
[----:B------:R-:W-:-:S04]  /*0400*/  USHF.R.S32.HI UR4, URZ, 0x1, UR4 ;  /* 0x00000001ff047899 */ /* 0x000fc80008011404 */
[----:B------:R-:W-:-:S04]  /*0410*/  IMAD.IADD R3, R3, 0x1, -R6 ;  /* 0x0000000103037824 */ /* 0x000fc800078e0a06 */
[----:B------:R-:W-:Y:S01]  /*0420*/  IMAD R2, R3, UR4, R2 ;  /* 0x0000000403027c24 */ /* 0x000fe2000f8e0202 */
[----:B------:R-:W-:Y:S01]  /*0430*/  SHF.R.S32.HI R3, RZ, 0x1, R4 ;  /* 0x00000001ff037819 */ /* 0x000fe20000011404 */
[----:B------:R-:W-:Y:S06]  /*0440*/  BRA.U UP0, `(.L_x_4) ;  /* 0xfffffffd00d87547 */ /* 0x000fec000b83ffff */
.L_x_1:
[----:B------:R-:W0:Y:S01]  /*0450*/  LDCU UR6, c[0x0][0x394] ;  /* 0x00007280ff0677ac */ /* 0x000e220008000800 */
[----:B------:R-:W1:Y:S01]  /*0460*/  LDCU.64 UR10, c[0x0][0x358] ;  /* 0x00006b00ff0a77ac */ /* 0x000e620008000a00 */
[----:B0-----:R-:W-:-:S09]  /*0470*/  UISETP.GE.AND UP0, UPT, UR6, 0x1, UPT ;  /* 0x000000010600788c */ /* 0x001fd2000bf06270 */
[----:B-1----:R-:W-:Y:S05]  /*0480*/  BRA.U !UP0, `(.L_x_5) ;  /* 0x0000000108e07547 */ /* 0x002fea000b800000 */
[----:B------:R-:W-:Y:S02]  /*0490*/  UISETP.GE.U32.AND UP1, UPT, UR6, 0x4, UPT ;  /* 0x000000040600788c */ /* 0x000fe4000bf26070 */
[----:B------:R-:W-:-:S04]  /*04a0*/  ULOP3.LUT UR5, UR6, 0x3, URZ, 0xc0, !UPT ;  /* 0x0000000306057892 */ /* 0x000fc8000f8ec0ff */
[----:B------:R-:W-:-:S03]  /*04b0*/  UISETP.NE.AND UP0, UPT, UR5, URZ, UPT ;  /* 0x000000ff0500728c */ /* 0x000fc6000bf05270 */
[----:B------:R-:W-:Y:S08]  /*04c0*/  BRA.U !UP1, `(.L_x_6) ;  /* 0x0000000109987547 */ /* 0x000ff0000b800000 */
[----:B------:R-:W-:-:S04]  /*04d0*/  ULOP3.LUT UR6, UR6, 0x7ffffffc, URZ, 0xc0, !UPT ;  /* 0x7ffffffc06067892 */ /* 0x000fc8000f8ec0ff */
[----:B------:R-:W-:-:S12]  /*04e0*/  UIADD3 UR6, UPT, UPT, -UR6, URZ, URZ ;  /* 0x000000ff06067290 */ /* 0x000fd8000fffe1ff */
.L_x_7:
[----:B------:R-:W-:Y:S01]  /*04f0*/  SHF.R.S32.HI R8, RZ, 0x1f, R3 ;  /* 0x0000001fff087819 */ /* 0x000fe20000011403 */
[----:B------:R-:W-:Y:S02]  /*0500*/  USHF.R.S32.HI UR9, URZ, 0x1f, UR4 ;  /* 0x0000001fff097899 */ /* 0x000fe40008011404 */
[----:B------:R-:W-:Y:S01]  /*0510*/  UIADD3 UR6, UPT, UPT, UR6, 0x4, URZ ;  /* 0x0000000406067890 */ /* 0x000fe2000fffe0ff */
[CC--:B------:R-:W-:Y:S01]  /*0520*/  LEA.HI R7, R8.reuse, R3.reuse, RZ, 0x4 ;  /* 0x0000000308077211 */ /* 0x0c0fe200078f20ff */
[----:B------:R-:W-:Y:S01]  /*0530*/  ULEA.HI UR7, UR9, UR4, URZ, 0x4 ;  /* 0x0000000409077291 */ /* 0x000fe2000f8f20ff */
[CC--:B------:R-:W-:Y:S01]  /*0540*/  LEA.HI R6, R8.reuse, R3.reuse, RZ, 0x8 ;  /* 0x0000000308067211 */ /* 0x0c0fe200078f40ff */
[----:B------:R-:W-:Y:S01]  /*0550*/  ULEA.HI UR8, UR9, UR4, URZ, 0xc ;  /* 0x0000000409087291 */ /* 0x000fe2000f8f60ff */
[----:B------:R-:W-:Y:S01]  /*0560*/  LOP3.LUT R4, R7, 0xfffffff0, RZ, 0xc0, !PT ;  /* 0xfffffff007047812 */ /* 0x000fe200078ec0ff */
[----:B------:R-:W-:Y:S01]  /*0570*/  USHF.R.S32.HI UR7, URZ, 0x4, UR7 ;  /* 0x00000004ff077899 */ /* 0x000fe20008011407 */
[----:B------:R-:W-:Y:S01]  /*0580*/  SHF.R.S32.HI R9, RZ, 0x4, R7 ;  /* 0x00000004ff097819 */ /* 0x000fe20000011407 */
[----:B------:R-:W-:Y:S01]  /*0590*/  UISETP.NE.AND UP1, UPT, UR6, URZ, UPT ;  /* 0x000000ff0600728c */ /* 0x000fe2000bf25270 */
[----:B------:R-:W-:Y:S01]  /*05a0*/  SHF.R.S32.HI R6, RZ, 0x8, R6 ;  /* 0x00000008ff067819 */ /* 0x000fe20000011406 */
[----:B------:R-:W-:Y:S01]  /*05b0*/  IMAD.IADD R5, R3, 0x1, -R4 ;  /* 0x0000000103057824 */ /* 0x000fe200078e0a04 */
[CC--:B------:R-:W-:Y:S01]  /*05c0*/  LEA.HI R4, R8.reuse, R3.reuse, RZ, 0xc ;  /* 0x0000000308047211 */ /* 0x0c0fe200078f60ff */
[----:B------:R-:W-:Y:S01]  /*05d0*/  USHF.R.S32.HI UR8, URZ, 0xc, UR8 ;  /* 0x0000000cff087899 */ /* 0x000fe20008011408 */
[----:B------:R-:W-:Y:S01]  /*05e0*/  LEA.HI R8, R8, R3, RZ, 0x10 ;  /* 0x0000000308087211 */ /* 0x000fe200078f80ff */
[----:B------:R-:W-:Y:S01]  /*05f0*/  IMAD R5, R5, UR7, R2 ;  /* 0x0000000705057c24 */ /* 0x000fe2000f8e0202 */
[----:B------:R-:W-:Y:S01]  /*0600*/  LEA.HI R2, R9, R9, RZ, 0x4 ;  /* 0x0000000909027211 */ /* 0x000fe200078f20ff */
[----:B------:R-:W-:Y:S01]  /*0610*/  ULEA.HI UR7, UR9, UR4, URZ, 0x8 ;  /* 0x0000000409077291 */ /* 0x000fe2000f8f40ff */
[----:B------:R-:W-:Y:S01]  /*0620*/  LEA.HI R3, R6, R6, RZ, 0x4 ;  /* 0x0000000606037211 */ /* 0x000fe200078f20ff */
[----:B------:R-:W-:Y:S01]  /*0630*/  ULEA.HI UR4, UR9, UR4, URZ, 0x10 ;  /* 0x0000000409047291 */ /* 0x000fe2000f8f80ff */
[----:B------:R-:W-:Y:S01]  /*0640*/  SHF.R.S32.HI R4, RZ, 0xc, R4 ;  /* 0x0000000cff047819 */ /* 0x000fe20000011404 */
[----:B------:R-:W-:Y:S01]  /*0650*/  USHF.R.S32.HI UR7, URZ, 0x8, UR7 ;  /* 0x00000008ff077899 */ /* 0x000fe20008011407 */
[----:B------:R-:W-:Y:S01]  /*0660*/  LOP3.LUT R2, R2, 0xfffffff0, RZ, 0xc0, !PT ;  /* 0xfffffff002027812 */ /* 0x000fe200078ec0ff */
[----:B------:R-:W-:Y:S01]  /*0670*/  USHF.R.S32.HI UR4, URZ, 0x10, UR4 ;  /* 0x00000010ff047899 */ /* 0x000fe20008011404 */
[----:B------:R-:W-:-:S02]  /*0680*/  LOP3.LUT R3, R3, 0xfffffff0, RZ, 0xc0, !PT ;  /* 0xfffffff003037812 */ /* 0x000fc400078ec0ff */
[----:B------:R-:W-:Y:S01]  /*0690*/  LEA.HI R7, R4, R4, RZ, 0x4 ;  /* 0x0000000404077211 */ /* 0x000fe200078f20ff */
[----:B------:R-:W-:Y:S02]  /*06a0*/  IMAD.IADD R2, R9, 0x1, -R2 ;  /* 0x0000000109027824 */ /* 0x000fe400078e0a02 */
[----:B------:R-:W-:Y:S01]  /*06b0*/  IMAD.IADD R3, R6, 0x1, -R3 ;  /* 0x0000000106037824 */ /* 0x000fe200078e0a03 */
[----:B------:R-:W-:Y:S01]  /*06c0*/  LOP3.LUT R7, R7, 0xfffffff0, RZ, 0xc0, !PT ;  /* 0xfffffff007077812 */ /* 0x000fe200078ec0ff */
[----:B------:R-:W-:-:S04]  /*06d0*/  IMAD R2, R2, UR7, R5 ;  /* 0x0000000702027c24 */ /* 0x000fc8000f8e0205 */
[----:B------:R-:W-:Y:S02]  /*06e0*/  IMAD.IADD R7, R4, 0x1, -R7 ;  /* 0x0000000104077824 */ /* 0x000fe400078e0a07 */
[----:B------:R-:W-:Y:S01]  /*06f0*/  IMAD R2, R3, UR8, R2 ;  /* 0x0000000803027c24 */ /* 0x000fe2000f8e0202 */
[----:B------:R-:W-:-:S03]  /*0700*/  SHF.R.S32.HI R3, RZ, 0x10, R8 ;  /* 0x00000010ff037819 */ /* 0x000fc60000011408 */
[----:B------:R-:W-:Y:S01]  /*0710*/  IMAD R2, R7, UR4, R2 ;  /* 0x0000000407027c24 */ /* 0x000fe2000f8e0202 */
[----:B------:R-:W-:Y:S06]  /*0720*/  BRA.U UP1, `(.L_x_7) ;  /* 0xfffffffd01707547 */ /* 0x000fec000b83ffff */
.L_x_6:
[----:B------:R-:W-:Y:S05]  /*0730*/  BRA.U !UP0, `(.L_x_5) ;  /* 0x0000000108347547 */ /* 0x000fea000b800000 */
[----:B------:R-:W-:-:S12]  /*0740*/  UIADD3 UR5, UPT, UPT, -UR5, URZ, URZ ;  /* 0x000000ff05057290 */ /* 0x000fd8000fffe1ff */
.L_x_8:
[----:B------:R-:W-:Y:S01]  /*0750*/  SHF.R.S32.HI R4, RZ, 0x1f, R3 ;  /* 0x0000001fff047819 */ /* 0x000fe20000011403 */
[----:B------:R-:W-:Y:S02]  /*0760*/  USHF.R.S32.HI UR6, URZ, 0x1f, UR4 ;  /* 0x0000001fff067899 */ /* 0x000fe40008011404 */
        /* <DEDUP_REMOVED lines=10> */
.L_x_5:
[----:B------:R-:W0:Y:S08]  /*0810*/  LDC.64 R4, c[0x0][0x380] ;  /* 0x0000e000ff047b82 */ /* 0x000e300000000a00 */
[----:B------:R-:W1:Y:S01]  /*0820*/  LDC.64 R6, c[0x0][0x388] ;  /* 0x0000e200ff067b82 */ /* 0x000e620000000a00 */
[----:B0-----:R-:W-:-:S06]  /*0830*/  IMAD.WIDE R4, R0, 0x4, R4 ;  /* 0x0000000400047825 */ /* 0x001fcc00078e0204 */
[----:B------:R-:W2:Y:S01]  /*0840*/  LDG.E R5, desc[UR10][R4.64] ;  /* 0x0000000a04057981 */ /* 0x000ea2000c1e1900 */
[----:B------:R-:W-:-:S04]  /*0850*/  IMAD.IADD R3, R3, 0x1, R2 ;  /* 0x0000000103037824 */ /* 0x000fc800078e0202 */
[----:B-1----:R-:W-:-:S05]  /*0860*/  IMAD.WIDE R2, R3, 0x4, R6 ;  /* 0x0000000403027825 */ /* 0x002fca00078e0206 */
[----:B--2---:R-:W-:Y:S01]  /*0870*/  STG.E desc[UR10][R2.64], R5 ;  /* 0x0000000502007986 */ /* 0x004fe2000c10190a */
[----:B------:R-:W-:Y:S05]  /*0880*/  EXIT ;  /* 0x000000000000794d */ /* 0x000fea0003800000 */
.L_x_9:
        /* <DEDUP_REMOVED lines=15> */
.L_x_11:


//--------------------- .nv.shared._Z12Transposer4kP7__half2S0_ --------------------------
	.section	.nv.shared._Z12Transposer4kP7__half2S0_,"aw",@nobits
	.sectionflags	@""
	.align	16
	.zero		1024


//--------------------- .nv.shared.reserved.0     --------------------------
	.section	.nv.shared.reserved.0,"aw",@nobits
	.weak		__nv_reservedSMEM_offset_0_alias
	.size		__nv_reservedSMEM_offset_0_alias, 0, 64
	.other		__nv_reservedSMEM_offset_0_alias,@"STO_CUDA_RESERVED_SHARED STV_DEFAULT"
__nv_reservedSMEM_offset_0_alias:
	.zero		0
	.zero		64


//--------------------- .nv.shared._Z15TransposeKernelP7__half2S0_iii --------------------------
	.section	.nv.shared._Z15TransposeKernelP7__half2S0_iii,"aw",@nobits
	.sectionflags	@""
	.align	16
	.zero		1024


//--------------------- .nv.constant0._Z12Transposer4kP7__half2S0_ --------------------------
	.section	.nv.constant0._Z12Transposer4kP7__half2S0_,"a",@progbits
	.sectionflags	@""
	.align	4
.nv.constant0._Z12Transposer4kP7__half2S0_:
	.zero		912


//--------------------- .nv.constant0._Z15TransposeKernelP7__half2S0_iii --------------------------
	.section	.nv.constant0._Z15TransposeKernelP7__half2S0_iii,"a",@progbits
	.sectionflags	@""
	.align	4
.nv.constant0._Z15TransposeKernelP7__half2S0_iii:
	.zero		924


//--------------------- SYMBOLS --------------------------

	.type		.nv.reservedSmem.offset0,@object
	.size		.nv.reservedSmem.offset0,0x4
	.type		.nv.reservedSmem.cap,@object
	.size		.nv.reservedSmem.cap,0x4
